//
// Generated by NVIDIA NVVM Compiler
//
// Compiler Build ID: CL-36424714
// Cuda compilation tools, release 13.0, V13.0.88
// Based on NVVM 20.0.0
//

.version 9.0
.target sm_100
.address_size 64

	// .globl	_Z20hello_world_from_gpuv
.extern .func  (.param .b32 func_retval0) vprintf
(
	.param .b64 vprintf_param_0,
	.param .b64 vprintf_param_1
)
;
.global .align 1 .b8 $str[19] = {72, 101, 108, 108, 111, 32, 67, 85, 68, 65, 32, 87, 111, 114, 108, 100, 33, 10};
.global .align 1 .b8 $str$1[103] = {66, 108, 111, 99, 107, 45, 62, 120, 58, 32, 37, 100, 44, 32, 66, 108, 111, 99, 107, 45, 62, 121, 58, 32, 37, 100, 44, 32, 66, 108, 111, 99, 107, 45, 62, 122, 58, 32, 37, 100, 32, 9, 32, 84, 104, 114, 101, 97, 100, 45, 62, 120, 58, 32, 37, 100, 44, 32, 84, 104, 114, 101, 97, 100, 45, 62, 121, 58, 32, 37, 100, 44, 32, 84, 104, 114, 101, 97, 100, 45, 62, 122, 58, 32, 37, 100, 32, 71, 108, 111, 98, 97, 108, 32, 73, 100, 120, 58, 32, 37, 100, 10};

.visible .entry _Z20hello_world_from_gpuv()
{
	.local .align 8 .b8 	__local_depot0[32];
	.reg .b64 	%SP;
	.reg .b64 	%SPL;
	.reg .b32 	%r<21>;
	.reg .b64 	%rd<7>;

	mov.u64 	%SPL, __local_depot0;
	cvta.local.u64 	%SP, %SPL;
	add.u64 	%rd1, %SP, 0;
	add.u64 	%rd2, %SPL, 0;
	mov.u64 	%rd3, $str;
	cvta.global.u64 	%rd4, %rd3;
	{ // callseq 0, 0
	.param .b64 param0;
	st.param.b64 	[param0], %rd4;
	.param .b64 param1;
	st.param.b64 	[param1], 0;
	.param .b32 retval0;
	call.uni (retval0), 
	vprintf, 
	(
	param0, 
	param1
	);
	ld.param.b32 	%r1, [retval0];
	} // callseq 0
	mov.u32 	%r3, %ntid.x;
	mov.u32 	%r4, %ntid.y;
	mov.u32 	%r5, %ntid.z;
	mov.u32 	%r6, %nctaid.x;
	mov.u32 	%r7, %nctaid.y;
	mov.u32 	%r8, %ctaid.z;
	mov.u32 	%r9, %ctaid.y;
	mov.u32 	%r10, %ctaid.x;
	mad.lo.s32 	%r11, %r8, %r7, %r9;
	mad.lo.s32 	%r12, %r11, %r6, %r10;
	mov.u32 	%r13, %tid.z;
	mov.u32 	%r14, %tid.y;
	mov.u32 	%r15, %tid.x;
	mad.lo.s32 	%r16, %r12, %r5, %r13;
	mad.lo.s32 	%r17, %r16, %r4, %r14;
	mad.lo.s32 	%r18, %r17, %r3, %r15;
	st.local.v2.u32 	[%rd2], {%r10, %r9};
	st.local.v2.u32 	[%rd2+8], {%r8, %r15};
	st.local.v2.u32 	[%rd2+16], {%r14, %r13};
	st.local.u32 	[%rd2+24], %r18;
	mov.u64 	%rd5, $str$1;
	cvta.global.u64 	%rd6, %rd5;
	{ // callseq 1, 0
	.param .b64 param0;
	st.param.b64 	[param0], %rd6;
	.param .b64 param1;
	st.param.b64 	[param1], %rd1;
	.param .b32 retval0;
	call.uni (retval0), 
	vprintf, 
	(
	param0, 
	param1
	);
	ld.param.b32 	%r19, [retval0];
	} // callseq 1
	ret;

}


// ===== COMPILED SASS (sm_100) =====

	.target	sm_100

	.elftype	@"ET_EXEC"


//--------------------- .note.nv.tkinfo           --------------------------
	.section	.note.nv.tkinfo,"",@"SHT_NOTE"
	.sectionflags	@"SHF_NOTE_NV_TKINFO"
	.tkinfo
        /*0018*/ 	.word	0x00000002
        /*0030*/ 	.string	""
        /*0030*/ 	.string	"ptxas"
        /*0030*/ 	.string	"Cuda compilation tools, release 13.0, V13.0.88"
        /*0030*/ 	.string	"Build cuda_13.0.r13.0/compiler.36424714_0"
        /*0030*/ 	.string	"-arch sm_100 -m 64 "



//--------------------- .note.nv.cuinfo           --------------------------
	.section	.note.nv.cuinfo,"",@"SHT_NOTE"
	.sectionflags	@"SHF_NOTE_NV_CUINFO"
        /*0018*/ 	.short	0x0002
        /*001a*/ 	.short	0x0064
        /*001c*/ 	.short	0x0082
	.zero		2


//--------------------- .nv.info                  --------------------------
	.section	.nv.info,"",@"SHT_CUDA_INFO"
	.align	4


	//----- nvinfo : EIATTR_REGCOUNT
	.align		4
        /*0000*/ 	.byte	0x04, 0x2f
        /*0002*/ 	.short	(.L_3 - .L_2)
	.align		4
.L_2:
        /*0004*/ 	.word	index@(_Z20hello_world_from_gpuv)
        /*0008*/ 	.word	0x00000018


	//----- nvinfo : EIATTR_FRAME_SIZE
	.align		4
.L_3:
        /*000c*/ 	.byte	0x04, 0x11
        /*000e*/ 	.short	(.L_5 - .L_4)
	.align		4
.L_4:
        /*0010*/ 	.word	index@(_Z20hello_world_from_gpuv)
        /*0014*/ 	.word	0x00000020


	//----- nvinfo : EIATTR_MIN_STACK_SIZE
	.align		4
.L_5:
        /*0018*/ 	.byte	0x04, 0x12
        /*001a*/ 	.short	(.L_7 - .L_6)
	.align		4
.L_6:
        /*001c*/ 	.word	index@(_Z20hello_world_from_gpuv)
        /*0020*/ 	.word	0x00000020
.L_7:


//--------------------- .nv.compat                --------------------------
	.section	.nv.compat,"",@"SHT_CUDA_COMPAT_INFO"
	.align	4
        /*0000*/ 	.byte	0x02, 0x09, 0x00, 0x00, 0x02, 0x02, 0x01, 0x00, 0x02, 0x05, 0x05, 0x00, 0x03, 0x07, 0x01, 0x01
        /*0010*/ 	.byte	0x02, 0x03, 0x00, 0x00, 0x02, 0x06, 0x01, 0x00, 0x04, 0x0b, 0x08, 0x00, 0x09, 0x00, 0x00, 0x00
        /*0020*/ 	.byte	0x00, 0x00, 0x00, 0x00


//--------------------- .nv.info._Z20hello_world_from_gpuv --------------------------
	.section	.nv.info._Z20hello_world_from_gpuv,"",@"SHT_CUDA_INFO"
	.sectionflags	@""
	.align	4


	//----- nvinfo : EIATTR_CUDA_API_VERSION
	.align		4
        /*0000*/ 	.byte	0x04, 0x37
        /*0002*/ 	.short	(.L_9 - .L_8)
.L_8:
        /*0004*/ 	.word	0x00000082


	//----- nvinfo : EIATTR_SPARSE_MMA_MASK
	.align		4
.L_9:
        /*0008*/ 	.byte	0x03, 0x50
        /*000a*/ 	.short	0x0000


	//----- nvinfo : EIATTR_MAXREG_COUNT
	.align		4
        /*000c*/ 	.byte	0x03, 0x1b
        /*000e*/ 	.short	0x00ff


	//----- nvinfo : EIATTR_EXTERNS
	.align		4
        /*0010*/ 	.byte	0x04, 0x0f
        /*0012*/ 	.short	(.L_11 - .L_10)


	//   ....[0]....
	.align		4
.L_10:
        /*0014*/ 	.word	index@(vprintf)


	//----- nvinfo : EIATTR_MERCURY_ISA_VERSION
	.align		4
.L_11:
        /*0018*/ 	.byte	0x03, 0x5f
        /*001a*/ 	.short	0x0101


	//----- nvinfo : EIATTR_VRC_CTA_INIT_COUNT
	.align		4
        /*001c*/ 	.byte	0x02, 0x4a
	.zero		1
	.zero		1


	//----- nvinfo : EIATTR_SYSCALL_OFFSETS
	.align		4
        /*0020*/ 	.byte	0x04, 0x46
        /*0022*/ 	.short	(.L_13 - .L_12)


	//   ....[0]....
.L_12:
        /*0024*/ 	.word	0x000000d0


	//   ....[1]....
        /*0028*/ 	.word	0x00000290


	//----- nvinfo : EIATTR_EXIT_INSTR_OFFSETS
	.align		4
.L_13:
        /*002c*/ 	.byte	0x04, 0x1c
        /*002e*/ 	.short	(.L_15 - .L_14)


	//   ....[0]....
.L_14:
        /*0030*/ 	.word	0x000002a0


	//----- nvinfo : EIATTR_SW_WAR
	.align		4
.L_15:
        /*0034*/ 	.byte	0x04, 0x36
        /*0036*/ 	.short	(.L_17 - .L_16)
.L_16:
        /*0038*/ 	.word	0x00000008
.L_17:


//--------------------- .nv.callgraph             --------------------------
	.section	.nv.callgraph,"",@"SHT_CUDA_CALLGRAPH"
	.align	4
	.sectionentsize	8
	.align		4
        /*0000*/ 	.word	0x00000000
	.align		4
        /*0004*/ 	.word	0xffffffff
	.align		4
        /*0008*/ 	.word	index@(_Z20hello_world_from_gpuv)
	.align		4
        /*000c*/ 	.word	index@(vprintf)
	.align		4
        /*0010*/ 	.word	0x00000000
	.align		4
        /*0014*/ 	.word	0xfffffffe
	.align		4
        /*0018*/ 	.word	0x00000000
	.align		4
        /*001c*/ 	.word	0xfffffffd
	.align		4
        /*0020*/ 	.word	0x00000000
	.align		4
        /*0024*/ 	.word	0xfffffffc


//--------------------- .nv.constant4             --------------------------
	.section	.nv.constant4,"a",@progbits
	.align	8
	.align		8
.nv.constant4:
        /*0000*/ 	.dword	vprintf
	.align		8
        /*0008*/ 	.dword	$str
	.align		8
        /*0010*/ 	.dword	$str$1


//--------------------- .text._Z20hello_world_from_gpuv --------------------------
	.section	.text._Z20hello_world_from_gpuv,"ax",@progbits
	.align	128
        .global         _Z20hello_world_from_gpuv
        .type           _Z20hello_world_from_gpuv,@function
        .size           _Z20hello_world_from_gpuv,(.L_x_3 - _Z20hello_world_from_gpuv)
        .other          _Z20hello_world_from_gpuv,@"STO_CUDA_ENTRY STV_DEFAULT"
_Z20hello_world_from_gpuv:
.text._Z20hello_world_from_gpuv:
[----:B------:R-:W0:Y:S01]  /*0000*/  LDC R1, c[0x0][0x37c] ;  /* 0x0000df00ff017b82 */ /* 0x000e220000000800 */
[----:B------:R-:W-:Y:S01]  /*0010*/  MOV R17, 0x0 ;  /* 0x0000000000117802 */ /* 0x000fe20000000f00 */
[----:B------:R-:W1:Y:S01]  /*0020*/  LDCU UR4, c[0x0][0x2f8] ;  /* 0x00005f00ff0477ac */ /* 0x000e620008000800 */
[----:B0-----:R-:W-:Y:S01]  /*0030*/  VIADD R1, R1, 0xffffffe0 ;  /* 0xffffffe001017836 */ /* 0x001fe20000000000 */
[----:B------:R-:W-:-:S04]  /*0040*/  CS2R R6, SRZ ;  /* 0x0000000000067805 */ /* 0x000fc8000001ff00 */
[----:B------:R0:W2:Y:S01]  /*0050*/  LDC.64 R8, c[0x4][R17] ;  /* 0x0100000011087b82 */ /* 0x0000a20000000a00 */
[----:B------:R-:W3:Y:S01]  /*0060*/  LDCU.64 UR6, c[0x4][0x8] ;  /* 0x01000100ff0677ac */ /* 0x000ee20008000a00 */
[----:B------:R-:W4:Y:S01]  /*0070*/  LDCU UR5, c[0x0][0x2fc] ;  /* 0x00005f80ff0577ac */ /* 0x000f220008000800 */
[----:B-1----:R-:W-:Y:S01]  /*0080*/  IADD3 R16, P0, PT, R1, UR4, RZ ;  /* 0x0000000401107c10 */ /* 0x002fe2000ff1e0ff */
[----:B---3--:R-:W-:Y:S01]  /*0090*/  IMAD.U32 R4, RZ, RZ, UR6 ;  /* 0x00000006ff047e24 */ /* 0x008fe2000f8e00ff */
[----:B------:R-:W-:-:S03]  /*00a0*/  MOV R5, UR7 ;  /* 0x0000000700057c02 */ /* 0x000fc60008000f00 */
[----:B0---4-:R-:W-:-:S08]  /*00b0*/  IMAD.X R2, RZ, RZ, UR5, P0 ;  /* 0x00000005ff027e24 */ /* 0x011fd000080e06ff */
[----:B------:R-:W-:-:S07]  /*00c0*/  LEPC R20, `(.L_x_0) ;  /* 0x000000001014794e */ /* 0x000fce0000000000 */
[----:B--2---:R-:W-:Y:S05]  /*00d0*/  CALL.ABS.NOINC R8 ;  /* 0x0000000008007343 */ /* 0x004fea0003c00000 */
.L_x_0:
[----:B------:R-:W0:Y:S01]  /*00e0*/  S2R R8, SR_CTAID.Z ;  /* 0x0000000000087919 */ /* 0x000e220000002700 */
[----:B------:R-:W1:Y:S01]  /*00f0*/  LDCU UR4, c[0x0][0x360] ;  /* 0x00006c00ff0477ac */ /* 0x000e620008000800 */
[----:B------:R2:W3:Y:S01]  /*0100*/  LDC.64 R14, c[0x4][R17] ;  /* 0x01000000110e7b82 */ /* 0x0004e20000000a00 */
[----:B------:R-:W-:Y:S01]  /*0110*/  MOV R6, R16 ;  /* 0x0000001000067202 */ /* 0x000fe20000000f00 */
[----:B------:R-:W0:Y:S01]  /*0120*/  S2R R11, SR_CTAID.Y ;  /* 0x00000000000b7919 */ /* 0x000e220000002600 */
[----:B------:R-:W4:Y:S01]  /*0130*/  LDCU UR5, c[0x0][0x364] ;  /* 0x00006c80ff0577ac */ /* 0x000f220008000800 */
[----:B------:R-:W-:Y:S01]  /*0140*/  MOV R7, R2 ;  /* 0x0000000200077202 */ /* 0x000fe20000000f00 */
[----:B------:R-:W5:Y:S01]  /*0150*/  S2R R10, SR_CTAID.X ;  /* 0x00000000000a7919 */ /* 0x000f620000002500 */
[----:B------:R-:W2:Y:S01]  /*0160*/  LDCU UR6, c[0x0][0x368] ;  /* 0x00006d00ff0677ac */ /* 0x000ea20008000800 */
[----:B------:R-:W2:Y:S01]  /*0170*/  S2R R13, SR_TID.Z ;  /* 0x00000000000d7919 */ /* 0x000ea20000002300 */
[----:B------:R-:W5:Y:S01]  /*0180*/  LDCU UR7, c[0x0][0x370] ;  /* 0x00006e00ff0777ac */ /* 0x000f620008000800 */
[----:B------:R-:W4:Y:S01]  /*0190*/  S2R R12, SR_TID.Y ;  /* 0x00000000000c7919 */ /* 0x000f220000002200 */
[----:B------:R-:W0:Y:S01]  /*01a0*/  LDCU UR8, c[0x0][0x374] ;  /* 0x00006e80ff0877ac */ /* 0x000e220008000800 */
[----:B------:R-:W1:Y:S01]  /*01b0*/  S2R R9, SR_TID.X ;  /* 0x0000000000097919 */ /* 0x000e620000002100 */
[----:B0-----:R-:W-:-:S04]  /*01c0*/  IMAD R3, R8, UR8, R11 ;  /* 0x0000000808037c24 */ /* 0x001fc8000f8e020b */
[----:B-----5:R-:W-:Y:S01]  /*01d0*/  IMAD R0, R3, UR7, R10 ;  /* 0x0000000703007c24 */ /* 0x020fe2000f8e020a */
[----:B------:R0:W-:Y:S03]  /*01e0*/  STL.64 [R1], R10 ;  /* 0x0000000a01007387 */ /* 0x0001e60000100a00 */
[----:B--2---:R-:W-:-:S04]  /*01f0*/  IMAD R3, R0, UR6, R13 ;  /* 0x0000000600037c24 */ /* 0x004fc8000f8e020d */
[----:B----4-:R-:W-:Y:S01]  /*0200*/  IMAD R0, R3, UR5, R12 ;  /* 0x0000000503007c24 */ /* 0x010fe2000f8e020c */
[----:B------:R0:W-:Y:S03]  /*0210*/  STL.64 [R1+0x10], R12 ;  /* 0x0000100c01007387 */ /* 0x0001e60000100a00 */
[----:B-1----:R-:W-:Y:S01]  /*0220*/  IMAD R0, R0, UR4, R9 ;  /* 0x0000000400007c24 */ /* 0x002fe2000f8e0209 */
[----:B------:R0:W-:Y:S01]  /*0230*/  STL.64 [R1+0x8], R8 ;  /* 0x0000080801007387 */ /* 0x0001e20000100a00 */
[----:B------:R-:W1:Y:S03]  /*0240*/  LDCU.64 UR4, c[0x4][0x10] ;  /* 0x01000200ff0477ac */ /* 0x000e660008000a00 */
[----:B------:R0:W-:Y:S01]  /*0250*/  STL [R1+0x18], R0 ;  /* 0x0000180001007387 */ /* 0x0001e20000100800 */
[----:B-1----:R-:W-:Y:S01]  /*0260*/  MOV R4, UR4 ;  /* 0x0000000400047c02 */ /* 0x002fe20008000f00 */
[----:B0--3--:R-:W-:-:S07]  /*0270*/  IMAD.U32 R5, RZ, RZ, UR5 ;  /* 0x00000005ff057e24 */ /* 0x009fce000f8e00ff */
[----:B------:R-:W-:-:S07]  /*0280*/  LEPC R20, `(.L_x_1) ;  /* 0x000000001014794e */ /* 0x000fce0000000000 */
[----:B------:R-:W-:Y:S05]  /*0290*/  CALL.ABS.NOINC R14 ;  /* 0x000000000e007343 */ /* 0x000fea0003c00000 */
.L_x_1:
[----:B------:R-:W-:Y:S05]  /*02a0*/  EXIT ;  /* 0x000000000000794d */ /* 0x000fea0003800000 */
.L_x_2:
[----:B------:R-:W-:-:S00]  /*02b0*/  BRA `(.L_x_2) ;  /* 0xfffffffc00fc7947 */ /* 0x000fc0000383ffff */
[----:B------:R-:W-:-:S00]  /*02c0*/  NOP ;  /* 0x0000000000007918 */ /* 0x000fc00000000000 */
        /* <DEDUP_REMOVED lines=11> */
.L_x_3:


//--------------------- .nv.global.init           --------------------------
	.section	.nv.global.init,"aw",@progbits
.nv.global.init:
	.type		$str,@object
	.size		$str,($str$1 - $str)
$str:
        /*0000*/ 	.byte	0x48, 0x65, 0x6c, 0x6c, 0x6f, 0x20, 0x43, 0x55, 0x44, 0x41, 0x20, 0x57, 0x6f, 0x72, 0x6c, 0x64
        /*0010*/ 	.byte	0x21, 0x0a, 0x00
	.type		$str$1,@object
	.size		$str$1,(.L_1 - $str$1)
$str$1:
        /*0013*/ 	.byte	0x42, 0x6c, 0x6f, 0x63, 0x6b, 0x2d, 0x3e, 0x78, 0x3a, 0x20, 0x25, 0x64, 0x2c, 0x20, 0x42, 0x6c
        /*0023*/ 	.byte	0x6f, 0x63, 0x6b, 0x2d, 0x3e, 0x79, 0x3a, 0x20, 0x25, 0x64, 0x2c, 0x20, 0x42, 0x6c, 0x6f, 0x63
        /*0033*/ 	.byte	0x6b, 0x2d, 0x3e, 0x7a, 0x3a, 0x20, 0x25, 0x64, 0x20, 0x09, 0x20, 0x54, 0x68, 0x72, 0x65, 0x61
        /*0043*/ 	.byte	0x64, 0x2d, 0x3e, 0x78, 0x3a, 0x20, 0x25, 0x64, 0x2c, 0x20, 0x54, 0x68, 0x72, 0x65, 0x61, 0x64
        /*0053*/ 	.byte	0x2d, 0x3e, 0x79, 0x3a, 0x20, 0x25, 0x64, 0x2c, 0x20, 0x54, 0x68, 0x72, 0x65, 0x61, 0x64, 0x2d
        /*0063*/ 	.byte	0x3e, 0x7a, 0x3a, 0x20, 0x25, 0x64, 0x20, 0x47, 0x6c, 0x6f, 0x62, 0x61, 0x6c, 0x20, 0x49, 0x64
        /*0073*/ 	.byte	0x78, 0x3a, 0x20, 0x25, 0x64, 0x0a, 0x00
.L_1:


//--------------------- .nv.shared.reserved.0     --------------------------
	.section	.nv.shared.reserved.0,"aw",@nobits
	.weak		__nv_reservedSMEM_offset_0_alias
	.size		__nv_reservedSMEM_offset_0_alias, 0, 64
	.other		__nv_reservedSMEM_offset_0_alias,@"STO_CUDA_RESERVED_SHARED STV_DEFAULT"
__nv_reservedSMEM_offset_0_alias:
	.zero		0
	.zero		64


//--------------------- .nv.constant0._Z20hello_world_from_gpuv --------------------------
	.section	.nv.constant0._Z20hello_world_from_gpuv,"a",@progbits
	.sectionflags	@""
	.align	4
.nv.constant0._Z20hello_world_from_gpuv:
	.zero		896


//--------------------- SYMBOLS --------------------------

	.type		.nv.reservedSmem.offset0,@object
	.size		.nv.reservedSmem.offset0,0x4
	.type		vprintf,@function
